//
// Generated by NVIDIA NVVM Compiler
//
// Compiler Build ID: CL-36424714
// Cuda compilation tools, release 13.0, V13.0.88
// Based on NVVM 20.0.0
//

.version 9.0
.target sm_100
.address_size 64

	// .globl	_Z5hellov
.extern .func  (.param .b32 func_retval0) vprintf
(
	.param .b64 vprintf_param_0,
	.param .b64 vprintf_param_1
)
;
.global .align 1 .b8 $str[12] = {72, 101, 108, 108, 111, 32, 99, 117, 100, 97, 10};

.visible .entry _Z5hellov()
{
	.reg .b32 	%r<3>;
	.reg .b64 	%rd<3>;

	mov.u64 	%rd1, $str;
	cvta.global.u64 	%rd2, %rd1;
	{ // callseq 0, 0
	.param .b64 param0;
	st.param.b64 	[param0], %rd2;
	.param .b64 param1;
	st.param.b64 	[param1], 0;
	.param .b32 retval0;
	call.uni (retval0), 
	vprintf, 
	(
	param0, 
	param1
	);
	ld.param.b32 	%r1, [retval0];
	} // callseq 0
	ret;

}


// ===== COMPILED SASS (sm_100) =====

	.target	sm_100

	.elftype	@"ET_EXEC"


//--------------------- .note.nv.tkinfo           --------------------------
	.section	.note.nv.tkinfo,"",@"SHT_NOTE"
	.sectionflags	@"SHF_NOTE_NV_TKINFO"
	.tkinfo
        /*0018*/ 	.word	0x00000002
        /*0030*/ 	.string	""
        /*0030*/ 	.string	"ptxas"
        /*0030*/ 	.string	"Cuda compilation tools, release 13.0, V13.0.88"
        /*0030*/ 	.string	"Build cuda_13.0.r13.0/compiler.36424714_0"
        /*0030*/ 	.string	"-arch sm_100 -m 64 "



//--------------------- .note.nv.cuinfo           --------------------------
	.section	.note.nv.cuinfo,"",@"SHT_NOTE"
	.sectionflags	@"SHF_NOTE_NV_CUINFO"
        /*0018*/ 	.short	0x0002
        /*001a*/ 	.short	0x0064
        /*001c*/ 	.short	0x0082
	.zero		2


//--------------------- .nv.info                  --------------------------
	.section	.nv.info,"",@"SHT_CUDA_INFO"
	.align	4


	//----- nvinfo : EIATTR_REGCOUNT
	.align		4
        /*0000*/ 	.byte	0x04, 0x2f
        /*0002*/ 	.short	(.L_2 - .L_1)
	.align		4
.L_1:
        /*0004*/ 	.word	index@(_Z5hellov)
        /*0008*/ 	.word	0x00000018


	//----- nvinfo : EIATTR_FRAME_SIZE
	.align		4
.L_2:
        /*000c*/ 	.byte	0x04, 0x11
        /*000e*/ 	.short	(.L_4 - .L_3)
	.align		4
.L_3:
        /*0010*/ 	.word	index@(_Z5hellov)
        /*0014*/ 	.word	0x00000000


	//----- nvinfo : EIATTR_MIN_STACK_SIZE
	.align		4
.L_4:
        /*0018*/ 	.byte	0x04, 0x12
        /*001a*/ 	.short	(.L_6 - .L_5)
	.align		4
.L_5:
        /*001c*/ 	.word	index@(_Z5hellov)
        /*0020*/ 	.word	0x00000000
.L_6:


//--------------------- .nv.compat                --------------------------
	.section	.nv.compat,"",@"SHT_CUDA_COMPAT_INFO"
	.align	4
        /*0000*/ 	.byte	0x02, 0x09, 0x00, 0x00, 0x02, 0x02, 0x01, 0x00, 0x02, 0x05, 0x05, 0x00, 0x03, 0x07, 0x01, 0x01
        /*0010*/ 	.byte	0x02, 0x03, 0x00, 0x00, 0x02, 0x06, 0x01, 0x00, 0x04, 0x0b, 0x08, 0x00, 0x09, 0x00, 0x00, 0x00
        /*0020*/ 	.byte	0x00, 0x00, 0x00, 0x00


//--------------------- .nv.info._Z5hellov        --------------------------
	.section	.nv.info._Z5hellov,"",@"SHT_CUDA_INFO"
	.sectionflags	@""
	.align	4


	//----- nvinfo : EIATTR_CUDA_API_VERSION
	.align		4
        /*0000*/ 	.byte	0x04, 0x37
        /*0002*/ 	.short	(.L_8 - .L_7)
.L_7:
        /*0004*/ 	.word	0x00000082


	//----- nvinfo : EIATTR_SPARSE_MMA_MASK
	.align		4
.L_8:
        /*0008*/ 	.byte	0x03, 0x50
        /*000a*/ 	.short	0x0000


	//----- nvinfo : EIATTR_MAXREG_COUNT
	.align		4
        /*000c*/ 	.byte	0x03, 0x1b
        /*000e*/ 	.short	0x00ff


	//----- nvinfo : EIATTR_EXTERNS
	.align		4
        /*0010*/ 	.byte	0x04, 0x0f
        /*0012*/ 	.short	(.L_10 - .L_9)


	//   ....[0]....
	.align		4
.L_9:
        /*0014*/ 	.word	index@(vprintf)


	//----- nvinfo : EIATTR_MERCURY_ISA_VERSION
	.align		4
.L_10:
        /*0018*/ 	.byte	0x03, 0x5f
        /*001a*/ 	.short	0x0101


	//----- nvinfo : EIATTR_VRC_CTA_INIT_COUNT
	.align		4
        /*001c*/ 	.byte	0x02, 0x4a
	.zero		1
	.zero		1


	//----- nvinfo : EIATTR_SYSCALL_OFFSETS
	.align		4
        /*0020*/ 	.byte	0x04, 0x46
        /*0022*/ 	.short	(.L_12 - .L_11)


	//   ....[0]....
.L_11:
        /*0024*/ 	.word	0x00000080


	//----- nvinfo : EIATTR_EXIT_INSTR_OFFSETS
	.align		4
.L_12:
        /*0028*/ 	.byte	0x04, 0x1c
        /*002a*/ 	.short	(.L_14 - .L_13)


	//   ....[0]....
.L_13:
        /*002c*/ 	.word	0x00000090


	//----- nvinfo : EIATTR_SW_WAR
	.align		4
.L_14:
        /*0030*/ 	.byte	0x04, 0x36
        /*0032*/ 	.short	(.L_16 - .L_15)
.L_15:
        /*0034*/ 	.word	0x00000008
.L_16:


//--------------------- .nv.callgraph             --------------------------
	.section	.nv.callgraph,"",@"SHT_CUDA_CALLGRAPH"
	.align	4
	.sectionentsize	8
	.align		4
        /*0000*/ 	.word	0x00000000
	.align		4
        /*0004*/ 	.word	0xffffffff
	.align		4
        /*0008*/ 	.word	index@(_Z5hellov)
	.align		4
        /*000c*/ 	.word	index@(vprintf)
	.align		4
        /*0010*/ 	.word	0x00000000
	.align		4
        /*0014*/ 	.word	0xfffffffe
	.align		4
        /*0018*/ 	.word	0x00000000
	.align		4
        /*001c*/ 	.word	0xfffffffd
	.align		4
        /*0020*/ 	.word	0x00000000
	.align		4
        /*0024*/ 	.word	0xfffffffc


//--------------------- .nv.constant4             --------------------------
	.section	.nv.constant4,"a",@progbits
	.align	8
	.align		8
.nv.constant4:
        /*0000*/ 	.dword	vprintf
	.align		8
        /*0008*/ 	.dword	$str


//--------------------- .text._Z5hellov           --------------------------
	.section	.text._Z5hellov,"ax",@progbits
	.align	128
        .global         _Z5hellov
        .type           _Z5hellov,@function
        .size           _Z5hellov,(.L_x_2 - _Z5hellov)
        .other          _Z5hellov,@"STO_CUDA_ENTRY STV_DEFAULT"
_Z5hellov:
.text._Z5hellov:
[----:B------:R-:W0:Y:S01]  /*0000*/  LDC R1, c[0x0][0x37c] ;  /* 0x0000df00ff017b82 */ /* 0x000e220000000800 */
[----:B------:R-:W-:Y:S01]  /*0010*/  MOV R0, 0x0 ;  /* 0x0000000000007802 */ /* 0x000fe20000000f00 */
[----:B------:R-:W1:Y:S01]  /*0020*/  LDCU.64 UR4, c[0x4][0x8] ;  /* 0x01000100ff0477ac */ /* 0x000e620008000a00 */
[----:B------:R-:W-:-:S05]  /*0030*/  CS2R R6, SRZ ;  /* 0x0000000000067805 */ /* 0x000fca000001ff00 */
[----:B------:R2:W3:Y:S01]  /*0040*/  LDC.64 R2, c[0x4][R0] ;  /* 0x0100000000027b82 */ /* 0x0004e20000000a00 */
[----:B-1----:R-:W-:Y:S02]  /*0050*/  IMAD.U32 R4, RZ, RZ, UR4 ;  /* 0x00000004ff047e24 */ /* 0x002fe4000f8e00ff */
[----:B--2---:R-:W-:-:S07]  /*0060*/  IMAD.U32 R5, RZ, RZ, UR5 ;  /* 0x00000005ff057e24 */ /* 0x004fce000f8e00ff */
[----:B------:R-:W-:-:S07]  /*0070*/  LEPC R20, `(.L_x_0) ;  /* 0x000000001014794e */ /* 0x000fce0000000000 */
[----:B0--3--:R-:W-:Y:S05]  /*0080*/  CALL.ABS.NOINC R2 ;  /* 0x0000000002007343 */ /* 0x009fea0003c00000 */
.L_x_0:
[----:B------:R-:W-:Y:S05]  /*0090*/  EXIT ;  /* 0x000000000000794d */ /* 0x000fea0003800000 */
.L_x_1:
[----:B------:R-:W-:-:S00]  /*00a0*/  BRA `(.L_x_1) ;  /* 0xfffffffc00fc7947 */ /* 0x000fc0000383ffff */
[----:B------:R-:W-:-:S00]  /*00b0*/  NOP ;  /* 0x0000000000007918 */ /* 0x000fc00000000000 */
        /* <DEDUP_REMOVED lines=12> */
.L_x_2:


//--------------------- .nv.global.init           --------------------------
	.section	.nv.global.init,"aw",@progbits
.nv.global.init:
	.type		$str,@object
	.size		$str,(.L_0 - $str)
$str:
        /*0000*/ 	.byte	0x48, 0x65, 0x6c, 0x6c, 0x6f, 0x20, 0x63, 0x75, 0x64, 0x61, 0x0a, 0x00
.L_0:


//--------------------- .nv.shared.reserved.0     --------------------------
	.section	.nv.shared.reserved.0,"aw",@nobits
	.weak		__nv_reservedSMEM_offset_0_alias
	.size		__nv_reservedSMEM_offset_0_alias, 0, 64
	.other		__nv_reservedSMEM_offset_0_alias,@"STO_CUDA_RESERVED_SHARED STV_DEFAULT"
__nv_reservedSMEM_offset_0_alias:
	.zero		0
	.zero		64


//--------------------- .nv.constant0._Z5hellov   --------------------------
	.section	.nv.constant0._Z5hellov,"a",@progbits
	.sectionflags	@""
	.align	4
.nv.constant0._Z5hellov:
	.zero		896


//--------------------- SYMBOLS --------------------------

	.type		.nv.reservedSmem.offset0,@object
	.size		.nv.reservedSmem.offset0,0x4
	.type		vprintf,@function
